//
// Generated by NVIDIA NVVM Compiler
//
// Compiler Build ID: CL-36424714
// Cuda compilation tools, release 13.0, V13.0.88
// Based on NVVM 20.0.0
//

.version 9.0
.target sm_100
.address_size 64

	// .globl	_Z14rowConvolutionPfS_i
.const .align 4 .b8 kernel[20];
// _ZZ14rowConvolutionPfS_iE4tile has been demoted
// _ZZ14colConvolutionPfS_iE4tile has been demoted

.visible .entry _Z14rowConvolutionPfS_i(
	.param .u64 .ptr .align 1 _Z14rowConvolutionPfS_i_param_0,
	.param .u64 .ptr .align 1 _Z14rowConvolutionPfS_i_param_1,
	.param .u32 _Z14rowConvolutionPfS_i_param_2
)
{
	.reg .pred 	%p<8>;
	.reg .b32 	%r<23>;
	.reg .b32 	%f<17>;
	.reg .b64 	%rd<9>;
	// demoted variable
	.shared .align 4 .b8 _ZZ14rowConvolutionPfS_iE4tile[4096];
	ld.param.u64 	%rd1, [_Z14rowConvolutionPfS_i_param_0];
	ld.param.u64 	%rd2, [_Z14rowConvolutionPfS_i_param_1];
	ld.param.u32 	%r8, [_Z14rowConvolutionPfS_i_param_2];
	mov.u32 	%r1, %tid.y;
	mov.u32 	%r2, %tid.x;
	mov.u32 	%r9, %ctaid.y;
	shl.b32 	%r10, %r9, 4;
	add.s32 	%r3, %r10, %r1;
	mov.u32 	%r11, %ctaid.x;
	mad.lo.s32 	%r12, %r11, 60, %r2;
	add.s32 	%r5, %r12, -2;
	setp.lt.s32 	%p1, %r12, 2;
	max.s32 	%r13, %r3, %r5;
	setp.ge.s32 	%p2, %r13, %r8;
	shl.b32 	%r14, %r1, 8;
	mov.u32 	%r15, _ZZ14rowConvolutionPfS_iE4tile;
	add.s32 	%r16, %r15, %r14;
	shl.b32 	%r17, %r2, 2;
	add.s32 	%r6, %r16, %r17;
	or.pred  	%p3, %p2, %p1;
	@%p3 bra 	$L__BB0_2;
	cvta.to.global.u64 	%rd3, %rd1;
	mad.lo.s32 	%r19, %r8, %r3, %r5;
	mul.wide.u32 	%rd4, %r19, 4;
	add.s64 	%rd5, %rd3, %rd4;
	ld.global.f32 	%f2, [%rd5];
	st.shared.f32 	[%r6], %f2;
	bra.uni 	$L__BB0_3;
$L__BB0_2:
	mov.b32 	%r18, 0;
	st.shared.u32 	[%r6], %r18;
$L__BB0_3:
	bar.sync 	0;
	setp.gt.u32 	%p4, %r1, 15;
	setp.gt.u32 	%p5, %r2, 59;
	or.pred  	%p6, %p4, %p5;
	@%p6 bra 	$L__BB0_6;
	ld.shared.f32 	%f3, [%r6];
	ld.const.f32 	%f4, [kernel];
	fma.rn.f32 	%f5, %f3, %f4, 0f00000000;
	ld.shared.f32 	%f6, [%r6+4];
	ld.const.f32 	%f7, [kernel+4];
	fma.rn.f32 	%f8, %f6, %f7, %f5;
	ld.shared.f32 	%f9, [%r6+8];
	ld.const.f32 	%f10, [kernel+8];
	fma.rn.f32 	%f11, %f9, %f10, %f8;
	ld.shared.f32 	%f12, [%r6+12];
	ld.const.f32 	%f13, [kernel+12];
	fma.rn.f32 	%f14, %f12, %f13, %f11;
	ld.shared.f32 	%f15, [%r6+16];
	ld.const.f32 	%f16, [kernel+16];
	fma.rn.f32 	%f1, %f15, %f16, %f14;
	setp.ge.s32 	%p7, %r13, %r8;
	@%p7 bra 	$L__BB0_6;
	mad.lo.s32 	%r22, %r8, %r3, %r12;
	cvta.to.global.u64 	%rd6, %rd2;
	mul.wide.s32 	%rd7, %r22, 4;
	add.s64 	%rd8, %rd6, %rd7;
	st.global.f32 	[%rd8], %f1;
$L__BB0_6:
	ret;

}
	// .globl	_Z14colConvolutionPfS_i
.visible .entry _Z14colConvolutionPfS_i(
	.param .u64 .ptr .align 1 _Z14colConvolutionPfS_i_param_0,
	.param .u64 .ptr .align 1 _Z14colConvolutionPfS_i_param_1,
	.param .u32 _Z14colConvolutionPfS_i_param_2
)
{
	.reg .pred 	%p<12>;
	.reg .b32 	%r<32>;
	.reg .b32 	%f<17>;
	.reg .b64 	%rd<9>;
	// demoted variable
	.shared .align 4 .b8 _ZZ14colConvolutionPfS_iE4tile[4096];
	ld.param.u64 	%rd1, [_Z14colConvolutionPfS_i_param_0];
	ld.param.u64 	%rd2, [_Z14colConvolutionPfS_i_param_1];
	ld.param.u32 	%r7, [_Z14colConvolutionPfS_i_param_2];
	mov.u32 	%r1, %tid.y;
	mov.u32 	%r2, %tid.x;
	mov.u32 	%r8, %ctaid.y;
	mad.lo.s32 	%r9, %r8, 12, %r1;
	mov.u32 	%r10, %ctaid.x;
	shl.b32 	%r11, %r10, 6;
	add.s32 	%r4, %r11, %r2;
	add.s32 	%r5, %r9, -2;
	setp.lt.u32 	%p1, %r9, 2;
	setp.ge.s32 	%p2, %r5, %r7;
	or.pred  	%p3, %p1, %p2;
	setp.lt.s32 	%p4, %r4, 0;
	or.pred  	%p5, %p4, %p3;
	setp.ge.s32 	%p6, %r4, %r7;
	or.pred  	%p7, %p6, %p5;
	@%p7 bra 	$L__BB1_2;
	cvta.to.global.u64 	%rd3, %rd1;
	mad.lo.s32 	%r18, %r7, %r5, %r4;
	mul.wide.s32 	%rd4, %r18, 4;
	add.s64 	%rd5, %rd3, %rd4;
	ld.global.f32 	%f2, [%rd5];
	shl.b32 	%r19, %r1, 8;
	mov.u32 	%r20, _ZZ14colConvolutionPfS_iE4tile;
	add.s32 	%r21, %r20, %r19;
	shl.b32 	%r22, %r2, 2;
	add.s32 	%r23, %r21, %r22;
	st.shared.f32 	[%r23], %f2;
	bra.uni 	$L__BB1_3;
$L__BB1_2:
	shl.b32 	%r12, %r1, 8;
	mov.u32 	%r13, _ZZ14colConvolutionPfS_iE4tile;
	add.s32 	%r14, %r13, %r12;
	shl.b32 	%r15, %r2, 2;
	add.s32 	%r16, %r14, %r15;
	mov.b32 	%r17, 0;
	st.shared.u32 	[%r16], %r17;
$L__BB1_3:
	bar.sync 	0;
	setp.gt.u32 	%p8, %r1, 11;
	setp.gt.u32 	%p9, %r2, 63;
	or.pred  	%p10, %p8, %p9;
	@%p10 bra 	$L__BB1_6;
	shl.b32 	%r25, %r2, 2;
	mov.u32 	%r26, _ZZ14colConvolutionPfS_iE4tile;
	add.s32 	%r27, %r26, %r25;
	shl.b32 	%r28, %r1, 8;
	add.s32 	%r29, %r27, %r28;
	ld.shared.f32 	%f3, [%r29];
	ld.const.f32 	%f4, [kernel];
	fma.rn.f32 	%f5, %f3, %f4, 0f00000000;
	ld.shared.f32 	%f6, [%r29+256];
	ld.const.f32 	%f7, [kernel+4];
	fma.rn.f32 	%f8, %f6, %f7, %f5;
	ld.shared.f32 	%f9, [%r29+512];
	ld.const.f32 	%f10, [kernel+8];
	fma.rn.f32 	%f11, %f9, %f10, %f8;
	ld.shared.f32 	%f12, [%r29+768];
	ld.const.f32 	%f13, [kernel+12];
	fma.rn.f32 	%f14, %f12, %f13, %f11;
	ld.shared.f32 	%f15, [%r29+1024];
	ld.const.f32 	%f16, [kernel+16];
	fma.rn.f32 	%f1, %f15, %f16, %f14;
	max.s32 	%r30, %r5, %r4;
	setp.ge.s32 	%p11, %r30, %r7;
	@%p11 bra 	$L__BB1_6;
	mad.lo.s32 	%r31, %r7, %r9, %r4;
	cvta.to.global.u64 	%rd6, %rd2;
	mul.wide.s32 	%rd7, %r31, 4;
	add.s64 	%rd8, %rd6, %rd7;
	st.global.f32 	[%rd8], %f1;
$L__BB1_6:
	ret;

}


// ===== COMPILED SASS (sm_100) =====

	.target	sm_100

	.elftype	@"ET_EXEC"


//--------------------- .note.nv.tkinfo           --------------------------
	.section	.note.nv.tkinfo,"",@"SHT_NOTE"
	.sectionflags	@"SHF_NOTE_NV_TKINFO"
	.tkinfo
        /*0018*/ 	.word	0x00000002
        /*0030*/ 	.string	""
        /*0030*/ 	.string	"ptxas"
        /*0030*/ 	.string	"Cuda compilation tools, release 13.0, V13.0.88"
        /*0030*/ 	.string	"Build cuda_13.0.r13.0/compiler.36424714_0"
        /*0030*/ 	.string	"-arch sm_100 -m 64 "



//--------------------- .note.nv.cuinfo           --------------------------
	.section	.note.nv.cuinfo,"",@"SHT_NOTE"
	.sectionflags	@"SHF_NOTE_NV_CUINFO"
        /*0018*/ 	.short	0x0002
        /*001a*/ 	.short	0x0064
        /*001c*/ 	.short	0x0082
	.zero		2


//--------------------- .nv.info                  --------------------------
	.section	.nv.info,"",@"SHT_CUDA_INFO"
	.align	4


	//----- nvinfo : EIATTR_REGCOUNT
	.align		4
        /*0000*/ 	.byte	0x04, 0x2f
        /*0002*/ 	.short	(.L_2 - .L_1)
	.align		4
.L_1:
        /*0004*/ 	.word	index@(_Z14rowConvolutionPfS_i)
        /*0008*/ 	.word	0x0000000e


	//----- nvinfo : EIATTR_FRAME_SIZE
	.align		4
.L_2:
        /*000c*/ 	.byte	0x04, 0x11
        /*000e*/ 	.short	(.L_4 - .L_3)
	.align		4
.L_3:
        /*0010*/ 	.word	index@(_Z14rowConvolutionPfS_i)
        /*0014*/ 	.word	0x00000000


	//----- nvinfo : EIATTR_REGCOUNT
	.align		4
.L_4:
        /*0018*/ 	.byte	0x04, 0x2f
        /*001a*/ 	.short	(.L_6 - .L_5)
	.align		4
.L_5:
        /*001c*/ 	.word	index@(_Z14colConvolutionPfS_i)
        /*0020*/ 	.word	0x0000000e


	//----- nvinfo : EIATTR_FRAME_SIZE
	.align		4
.L_6:
        /*0024*/ 	.byte	0x04, 0x11
        /*0026*/ 	.short	(.L_8 - .L_7)
	.align		4
.L_7:
        /*0028*/ 	.word	index@(_Z14colConvolutionPfS_i)
        /*002c*/ 	.word	0x00000000


	//----- nvinfo : EIATTR_MIN_STACK_SIZE
	.align		4
.L_8:
        /*0030*/ 	.byte	0x04, 0x12
        /*0032*/ 	.short	(.L_10 - .L_9)
	.align		4
.L_9:
        /*0034*/ 	.word	index@(_Z14colConvolutionPfS_i)
        /*0038*/ 	.word	0x00000000


	//----- nvinfo : EIATTR_MIN_STACK_SIZE
	.align		4
.L_10:
        /*003c*/ 	.byte	0x04, 0x12
        /*003e*/ 	.short	(.L_12 - .L_11)
	.align		4
.L_11:
        /*0040*/ 	.word	index@(_Z14rowConvolutionPfS_i)
        /*0044*/ 	.word	0x00000000
.L_12:


//--------------------- .nv.compat                --------------------------
	.section	.nv.compat,"",@"SHT_CUDA_COMPAT_INFO"
	.align	4
        /*0000*/ 	.byte	0x02, 0x09, 0x00, 0x00, 0x02, 0x02, 0x01, 0x00, 0x02, 0x05, 0x05, 0x00, 0x03, 0x07, 0x01, 0x01
        /*0010*/ 	.byte	0x02, 0x03, 0x00, 0x00, 0x02, 0x06, 0x01, 0x00, 0x04, 0x0b, 0x08, 0x00, 0x09, 0x00, 0x00, 0x00
        /*0020*/ 	.byte	0x00, 0x00, 0x00, 0x00


//--------------------- .nv.info._Z14colConvolutionPfS_i --------------------------
	.section	.nv.info._Z14colConvolutionPfS_i,"",@"SHT_CUDA_INFO"
	.sectionflags	@""
	.align	4


	//----- nvinfo : EIATTR_CUDA_API_VERSION
	.align		4
        /*0000*/ 	.byte	0x04, 0x37
        /*0002*/ 	.short	(.L_14 - .L_13)
.L_13:
        /*0004*/ 	.word	0x00000082


	//----- nvinfo : EIATTR_KPARAM_INFO
	.align		4
.L_14:
        /*0008*/ 	.byte	0x04, 0x17
        /*000a*/ 	.short	(.L_16 - .L_15)
.L_15:
        /*000c*/ 	.word	0x00000000
        /*0010*/ 	.short	0x0002
        /*0012*/ 	.short	0x0010
        /*0014*/ 	.byte	0x00, 0xf0, 0x11, 0x00


	//----- nvinfo : EIATTR_KPARAM_INFO
	.align		4
.L_16:
        /*0018*/ 	.byte	0x04, 0x17
        /*001a*/ 	.short	(.L_18 - .L_17)
.L_17:
        /*001c*/ 	.word	0x00000000
        /*0020*/ 	.short	0x0001
        /*0022*/ 	.short	0x0008
        /*0024*/ 	.byte	0x00, 0xf5, 0x21, 0x00


	//----- nvinfo : EIATTR_KPARAM_INFO
	.align		4
.L_18:
        /*0028*/ 	.byte	0x04, 0x17
        /*002a*/ 	.short	(.L_20 - .L_19)
.L_19:
        /*002c*/ 	.word	0x00000000
        /*0030*/ 	.short	0x0000
        /*0032*/ 	.short	0x0000
        /*0034*/ 	.byte	0x00, 0xf5, 0x21, 0x00


	//----- nvinfo : EIATTR_SPARSE_MMA_MASK
	.align		4
.L_20:
        /*0038*/ 	.byte	0x03, 0x50
        /*003a*/ 	.short	0x0000


	//----- nvinfo : EIATTR_MAXREG_COUNT
	.align		4
        /*003c*/ 	.byte	0x03, 0x1b
        /*003e*/ 	.short	0x00ff


	//----- nvinfo : EIATTR_NUM_BARRIERS
	.align		4
        /*0040*/ 	.byte	0x02, 0x4c
        /*0042*/ 	.byte	0x01
	.zero		1


	//----- nvinfo : EIATTR_MERCURY_ISA_VERSION
	.align		4
        /*0044*/ 	.byte	0x03, 0x5f
        /*0046*/ 	.short	0x0101


	//----- nvinfo : EIATTR_VRC_CTA_INIT_COUNT
	.align		4
        /*0048*/ 	.byte	0x02, 0x4a
	.zero		1
	.zero		1


	//----- nvinfo : EIATTR_EXIT_INSTR_OFFSETS
	.align		4
        /*004c*/ 	.byte	0x04, 0x1c
        /*004e*/ 	.short	(.L_22 - .L_21)


	//   ....[0]....
.L_21:
        /*0050*/ 	.word	0x00000200


	//   ....[1]....
        /*0054*/ 	.word	0x00000310


	//   ....[2]....
        /*0058*/ 	.word	0x00000360


	//----- nvinfo : EIATTR_CBANK_PARAM_SIZE
	.align		4
.L_22:
        /*005c*/ 	.byte	0x03, 0x19
        /*005e*/ 	.short	0x0014


	//----- nvinfo : EIATTR_PARAM_CBANK
	.align		4
        /*0060*/ 	.byte	0x04, 0x0a
        /*0062*/ 	.short	(.L_24 - .L_23)
	.align		4
.L_23:
        /*0064*/ 	.word	index@(.nv.constant0._Z14colConvolutionPfS_i)
        /*0068*/ 	.short	0x0380
        /*006a*/ 	.short	0x0014


	//----- nvinfo : EIATTR_SW_WAR
	.align		4
.L_24:
        /*006c*/ 	.byte	0x04, 0x36
        /*006e*/ 	.short	(.L_26 - .L_25)
.L_25:
        /*0070*/ 	.word	0x00000008
.L_26:


//--------------------- .nv.info._Z14rowConvolutionPfS_i --------------------------
	.section	.nv.info._Z14rowConvolutionPfS_i,"",@"SHT_CUDA_INFO"
	.sectionflags	@""
	.align	4


	//----- nvinfo : EIATTR_CUDA_API_VERSION
	.align		4
        /*0000*/ 	.byte	0x04, 0x37
        /*0002*/ 	.short	(.L_28 - .L_27)
.L_27:
        /*0004*/ 	.word	0x00000082


	//----- nvinfo : EIATTR_KPARAM_INFO
	.align		4
.L_28:
        /*0008*/ 	.byte	0x04, 0x17
        /*000a*/ 	.short	(.L_30 - .L_29)
.L_29:
        /*000c*/ 	.word	0x00000000
        /*0010*/ 	.short	0x0002
        /*0012*/ 	.short	0x0010
        /*0014*/ 	.byte	0x00, 0xf0, 0x11, 0x00


	//----- nvinfo : EIATTR_KPARAM_INFO
	.align		4
.L_30:
        /*0018*/ 	.byte	0x04, 0x17
        /*001a*/ 	.short	(.L_32 - .L_31)
.L_31:
        /*001c*/ 	.word	0x00000000
        /*0020*/ 	.short	0x0001
        /*0022*/ 	.short	0x0008
        /*0024*/ 	.byte	0x00, 0xf5, 0x21, 0x00


	//----- nvinfo : EIATTR_KPARAM_INFO
	.align		4
.L_32:
        /*0028*/ 	.byte	0x04, 0x17
        /*002a*/ 	.short	(.L_34 - .L_33)
.L_33:
        /*002c*/ 	.word	0x00000000
        /*0030*/ 	.short	0x0000
        /*0032*/ 	.short	0x0000
        /*0034*/ 	.byte	0x00, 0xf5, 0x21, 0x00


	//----- nvinfo : EIATTR_SPARSE_MMA_MASK
	.align		4
.L_34:
        /*0038*/ 	.byte	0x03, 0x50
        /*003a*/ 	.short	0x0000


	//----- nvinfo : EIATTR_MAXREG_COUNT
	.align		4
        /*003c*/ 	.byte	0x03, 0x1b
        /*003e*/ 	.short	0x00ff


	//----- nvinfo : EIATTR_NUM_BARRIERS
	.align		4
        /*0040*/ 	.byte	0x02, 0x4c
        /*0042*/ 	.byte	0x01
	.zero		1


	//----- nvinfo : EIATTR_MERCURY_ISA_VERSION
	.align		4
        /*0044*/ 	.byte	0x03, 0x5f
        /*0046*/ 	.short	0x0101


	//----- nvinfo : EIATTR_VRC_CTA_INIT_COUNT
	.align		4
        /*0048*/ 	.byte	0x02, 0x4a
	.zero		1
	.zero		1


	//----- nvinfo : EIATTR_EXIT_INSTR_OFFSETS
	.align		4
        /*004c*/ 	.byte	0x04, 0x1c
        /*004e*/ 	.short	(.L_36 - .L_35)


	//   ....[0]....
.L_35:
        /*0050*/ 	.word	0x000001b0


	//   ....[1]....
        /*0054*/ 	.word	0x00000290


	//   ....[2]....
        /*0058*/ 	.word	0x000002e0


	//----- nvinfo : EIATTR_CBANK_PARAM_SIZE
	.align		4
.L_36:
        /*005c*/ 	.byte	0x03, 0x19
        /*005e*/ 	.short	0x0014


	//----- nvinfo : EIATTR_PARAM_CBANK
	.align		4
        /*0060*/ 	.byte	0x04, 0x0a
        /*0062*/ 	.short	(.L_38 - .L_37)
	.align		4
.L_37:
        /*0064*/ 	.word	index@(.nv.constant0._Z14rowConvolutionPfS_i)
        /*0068*/ 	.short	0x0380
        /*006a*/ 	.short	0x0014


	//----- nvinfo : EIATTR_SW_WAR
	.align		4
.L_38:
        /*006c*/ 	.byte	0x04, 0x36
        /*006e*/ 	.short	(.L_40 - .L_39)
.L_39:
        /*0070*/ 	.word	0x00000008
.L_40:


//--------------------- .nv.callgraph             --------------------------
	.section	.nv.callgraph,"",@"SHT_CUDA_CALLGRAPH"
	.align	4
	.sectionentsize	8
	.align		4
        /*0000*/ 	.word	0x00000000
	.align		4
        /*0004*/ 	.word	0xffffffff
	.align		4
        /*0008*/ 	.word	0x00000000
	.align		4
        /*000c*/ 	.word	0xfffffffe
	.align		4
        /*0010*/ 	.word	0x00000000
	.align		4
        /*0014*/ 	.word	0xfffffffd
	.align		4
        /*0018*/ 	.word	0x00000000
	.align		4
        /*001c*/ 	.word	0xfffffffc


//--------------------- .nv.constant3             --------------------------
	.section	.nv.constant3,"a",@progbits
	.align	4
.nv.constant3:
	.type		kernel,@object
	.size		kernel,(.L_0 - kernel)
kernel:
	.zero		20
.L_0:


//--------------------- .text._Z14colConvolutionPfS_i --------------------------
	.section	.text._Z14colConvolutionPfS_i,"ax",@progbits
	.align	128
        .global         _Z14colConvolutionPfS_i
        .type           _Z14colConvolutionPfS_i,@function
        .size           _Z14colConvolutionPfS_i,(.L_x_2 - _Z14colConvolutionPfS_i)
        .other          _Z14colConvolutionPfS_i,@"STO_CUDA_ENTRY STV_DEFAULT"
_Z14colConvolutionPfS_i:
.text._Z14colConvolutionPfS_i:
[----:B------:R-:W-:Y:S01]  /*0000*/  LDC R1, c[0x0][0x37c] ;  /* 0x0000df00ff017b82 */ /* 0x000fe20000000800 */
[----:B------:R-:W0:Y:S01]  /*0010*/  S2R R9, SR_TID.Y ;  /* 0x0000000000097919 */ /* 0x000e220000002200 */
[----:B------:R-:W1:Y:S01]  /*0020*/  LDCU UR8, c[0x0][0x390] ;  /* 0x00007200ff0877ac */ /* 0x000e620008000800 */
[----:B------:R-:W0:Y:S01]  /*0030*/  S2R R2, SR_CTAID.Y ;  /* 0x0000000000027919 */ /* 0x000e220000002600 */
[----:B------:R-:W2:Y:S01]  /*0040*/  LDCU.64 UR6, c[0x0][0x358] ;  /* 0x00006b00ff0677ac */ /* 0x000ea20008000a00 */
[----:B------:R-:W3:Y:S01]  /*0050*/  S2R R8, SR_TID.X ;  /* 0x0000000000087919 */ /* 0x000ee20000002100 */
[----:B------:R-:W3:Y:S01]  /*0060*/  S2R R3, SR_CTAID.X ;  /* 0x0000000000037919 */ /* 0x000ee20000002500 */
[----:B0-----:R-:W-:-:S05]  /*0070*/  IMAD R2, R2, 0xc, R9 ;  /* 0x0000000c02027824 */ /* 0x001fca00078e0209 */
[----:B------:R-:W-:Y:S01]  /*0080*/  IADD3 R6, PT, PT, R2, -0x2, RZ ;  /* 0xfffffffe02067810 */ /* 0x000fe20007ffe0ff */
[----:B---3--:R-:W-:-:S03]  /*0090*/  IMAD R3, R3, 0x40, R8 ;  /* 0x0000004003037824 */ /* 0x008fc600078e0208 */
[----:B-1----:R-:W-:-:S04]  /*00a0*/  ISETP.GE.AND P0, PT, R6, UR8, PT ;  /* 0x0000000806007c0c */ /* 0x002fc8000bf06270 */
[----:B------:R-:W-:-:S04]  /*00b0*/  ISETP.LT.U32.OR P0, PT, R2, 0x2, P0 ;  /* 0x000000020200780c */ /* 0x000fc80000701470 */
[----:B------:R-:W-:-:S04]  /*00c0*/  ISETP.LT.OR P0, PT, R3, RZ, P0 ;  /* 0x000000ff0300720c */ /* 0x000fc80000701670 */
[----:B------:R-:W-:-:S13]  /*00d0*/  ISETP.GE.OR P0, PT, R3, UR8, P0 ;  /* 0x0000000803007c0c */ /* 0x000fda0008706670 */
[----:B------:R-:W0:Y:S01]  /*00e0*/  @!P0 LDC.64 R4, c[0x0][0x380] ;  /* 0x0000e000ff048b82 */ /* 0x000e220000000a00 */
[----:B------:R-:W-:-:S04]  /*00f0*/  @!P0 IMAD R7, R6, UR8, R3 ;  /* 0x0000000806078c24 */ /* 0x000fc8000f8e0203 */
[----:B0-----:R-:W-:-:S06]  /*0100*/  @!P0 IMAD.WIDE R4, R7, 0x4, R4 ;  /* 0x0000000407048825 */ /* 0x001fcc00078e0204 */
[----:B--2---:R-:W2:Y:S01]  /*0110*/  @!P0 LDG.E R4, desc[UR6][R4.64] ;  /* 0x0000000604048981 */ /* 0x004ea2000c1e1900 */
[----:B------:R-:W0:Y:S01]  /*0120*/  S2UR UR5, SR_CgaCtaId ;  /* 0x00000000000579c3 */ /* 0x000e220000008800 */
[----:B------:R-:W-:Y:S01]  /*0130*/  UMOV UR4, 0x400 ;  /* 0x0000040000047882 */ /* 0x000fe20000000000 */
[----:B------:R-:W-:-:S04]  /*0140*/  ISETP.GT.U32.AND P1, PT, R8, 0x3f, PT ;  /* 0x0000003f0800780c */ /* 0x000fc80003f24070 */
[----:B------:R-:W-:Y:S01]  /*0150*/  ISETP.GT.U32.OR P1, PT, R9, 0xb, P1 ;  /* 0x0000000b0900780c */ /* 0x000fe20000f24470 */
[----:B0-----:R-:W-:-:S06]  /*0160*/  ULEA UR4, UR5, UR4, 0x18 ;  /* 0x0000000405047291 */ /* 0x001fcc000f8ec0ff */
[----:B------:R-:W-:-:S05]  /*0170*/  @!P0 MOV R0, UR4 ;  /* 0x0000000400008c02 */ /* 0x000fca0008000f00 */
[----:B------:R-:W-:Y:S01]  /*0180*/  @!P0 IMAD R7, R9, 0x100, R0 ;  /* 0x0000010009078824 */ /* 0x000fe200078e0200 */
[----:B------:R-:W-:-:S04]  /*0190*/  @P0 MOV R0, UR4 ;  /* 0x0000000400000c02 */ /* 0x000fc80008000f00 */
[----:B------:R-:W-:Y:S01]  /*01a0*/  @!P0 LEA R7, R8, R7, 0x2 ;  /* 0x0000000708078211 */ /* 0x000fe200078e10ff */
[----:B------:R-:W-:-:S04]  /*01b0*/  @P0 IMAD R11, R9, 0x100, R0 ;  /* 0x00000100090b0824 */ /* 0x000fc800078e0200 */
[----:B------:R-:W-:Y:S01]  /*01c0*/  @P0 IMAD R11, R8, 0x4, R11 ;  /* 0x00000004080b0824 */ /* 0x000fe200078e020b */
[----:B--2---:R0:W-:Y:S04]  /*01d0*/  @!P0 STS [R7], R4 ;  /* 0x0000000407008388 */ /* 0x0041e80000000800 */
[----:B------:R0:W-:Y:S01]  /*01e0*/  @P0 STS [R11], RZ ;  /* 0x000000ff0b000388 */ /* 0x0001e20000000800 */
[----:B------:R-:W-:Y:S06]  /*01f0*/  BAR.SYNC.DEFER_BLOCKING 0x0 ;  /* 0x0000000000007b1d */ /* 0x000fec0000010000 */
[----:B------:R-:W-:Y:S05]  /*0200*/  @P1 EXIT ;  /* 0x000000000000194d */ /* 0x000fea0003800000 */
[----:B------:R-:W-:Y:S01]  /*0210*/  LEA R0, R8, R0, 0x2 ;  /* 0x0000000008007211 */ /* 0x000fe200078e10ff */
[----:B------:R-:W1:Y:S01]  /*0220*/  LDCU.128 UR12, c[0x3][URZ] ;  /* 0x00c00000ff0c77ac */ /* 0x000e620008000c00 */
[----:B------:R-:W-:Y:S02]  /*0230*/  VIMNMX R6, PT, PT, R3, R6, !PT ;  /* 0x0000000603067248 */ /* 0x000fe40007fe0100 */
[----:B0-----:R-:W-:Y:S01]  /*0240*/  LEA R4, R9, R0, 0x8 ;  /* 0x0000000009047211 */ /* 0x001fe200078e40ff */
[----:B------:R-:W0:Y:S01]  /*0250*/  LDCU UR4, c[0x3][0x10] ;  /* 0x00c00200ff0477ac */ /* 0x000e220008000800 */
[----:B------:R-:W-:-:S03]  /*0260*/  ISETP.GE.AND P0, PT, R6, UR8, PT ;  /* 0x0000000806007c0c */ /* 0x000fc6000bf06270 */
[----:B------:R-:W1:Y:S04]  /*0270*/  LDS R0, [R4] ;  /* 0x0000000004007984 */ /* 0x000e680000000800 */
[----:B------:R-:W2:Y:S04]  /*0280*/  LDS R5, [R4+0x100] ;  /* 0x0001000004057984 */ /* 0x000ea80000000800 */
[----:B------:R-:W3:Y:S04]  /*0290*/  LDS R7, [R4+0x200] ;  /* 0x0002000004077984 */ /* 0x000ee80000000800 */
[----:B------:R-:W4:Y:S04]  /*02a0*/  LDS R9, [R4+0x300] ;  /* 0x0003000004097984 */ /* 0x000f280000000800 */
[----:B------:R-:W0:Y:S01]  /*02b0*/  LDS R11, [R4+0x400] ;  /* 0x00040000040b7984 */ /* 0x000e220000000800 */
[----:B-1----:R-:W-:-:S04]  /*02c0*/  FFMA R0, R0, UR12, RZ ;  /* 0x0000000c00007c23 */ /* 0x002fc800080000ff */
[----:B--2---:R-:W-:-:S04]  /*02d0*/  FFMA R0, R5, UR13, R0 ;  /* 0x0000000d05007c23 */ /* 0x004fc80008000000 */
[----:B---3--:R-:W-:-:S04]  /*02e0*/  FFMA R0, R7, UR14, R0 ;  /* 0x0000000e07007c23 */ /* 0x008fc80008000000 */
[----:B----4-:R-:W-:-:S04]  /*02f0*/  FFMA R0, R9, UR15, R0 ;  /* 0x0000000f09007c23 */ /* 0x010fc80008000000 */
[----:B0-----:R-:W-:Y:S01]  /*0300*/  FFMA R11, R11, UR4, R0 ;  /* 0x000000040b0b7c23 */ /* 0x001fe20008000000 */
[----:B------:R-:W-:Y:S06]  /*0310*/  @P0 EXIT ;  /* 0x000000000000094d */ /* 0x000fec0003800000 */
[----:B------:R-:W0:Y:S01]  /*0320*/  LDC.64 R4, c[0x0][0x388] ;  /* 0x0000e200ff047b82 */ /* 0x000e220000000a00 */
[----:B------:R-:W-:-:S04]  /*0330*/  IMAD R3, R2, UR8, R3 ;  /* 0x0000000802037c24 */ /* 0x000fc8000f8e0203 */
[----:B0-----:R-:W-:-:S05]  /*0340*/  IMAD.WIDE R2, R3, 0x4, R4 ;  /* 0x0000000403027825 */ /* 0x001fca00078e0204 */
[----:B------:R-:W-:Y:S01]  /*0350*/  STG.E desc[UR6][R2.64], R11 ;  /* 0x0000000b02007986 */ /* 0x000fe2000c101906 */
[----:B------:R-:W-:Y:S05]  /*0360*/  EXIT ;  /* 0x000000000000794d */ /* 0x000fea0003800000 */
.L_x_0:
[----:B------:R-:W-:-:S00]  /*0370*/  BRA `(.L_x_0) ;  /* 0xfffffffc00fc7947 */ /* 0x000fc0000383ffff */
[----:B------:R-:W-:-:S00]  /*0380*/  NOP ;  /* 0x0000000000007918 */ /* 0x000fc00000000000 */
[----:B------:R-:W-:-:S00]  /*0390*/  NOP ;  /* 0x0000000000007918 */ /* 0x000fc00000000000 */
[----:B------:R-:W-:-:S00]  /*03a0*/  NOP ;  /* 0x0000000000007918 */ /* 0x000fc00000000000 */
[----:B------:R-:W-:-:S00]  /*03b0*/  NOP ;  /* 0x0000000000007918 */ /* 0x000fc00000000000 */
[----:B------:R-:W-:-:S00]  /*03c0*/  NOP ;  /* 0x0000000000007918 */ /* 0x000fc00000000000 */
[----:B------:R-:W-:-:S00]  /*03d0*/  NOP ;  /* 0x0000000000007918 */ /* 0x000fc00000000000 */
[----:B------:R-:W-:-:S00]  /*03e0*/  NOP ;  /* 0x0000000000007918 */ /* 0x000fc00000000000 */
[----:B------:R-:W-:-:S00]  /*03f0*/  NOP ;  /* 0x0000000000007918 */ /* 0x000fc00000000000 */
.L_x_2:


//--------------------- .text._Z14rowConvolutionPfS_i --------------------------
	.section	.text._Z14rowConvolutionPfS_i,"ax",@progbits
	.align	128
        .global         _Z14rowConvolutionPfS_i
        .type           _Z14rowConvolutionPfS_i,@function
        .size           _Z14rowConvolutionPfS_i,(.L_x_3 - _Z14rowConvolutionPfS_i)
        .other          _Z14rowConvolutionPfS_i,@"STO_CUDA_ENTRY STV_DEFAULT"
_Z14rowConvolutionPfS_i:
.text._Z14rowConvolutionPfS_i:
[----:B------:R-:W-:Y:S01]  /*0000*/  LDC R1, c[0x0][0x37c] ;  /* 0x0000df00ff017b82 */ /* 0x000fe20000000800 */
[----:B------:R-:W0:Y:S01]  /*0010*/  S2R R9, SR_TID.X ;  /* 0x0000000000097919 */ /* 0x000e220000002100 */
[----:B------:R-:W1:Y:S01]  /*0020*/  LDCU UR8, c[0x0][0x390] ;  /* 0x00007200ff0877ac */ /* 0x000e620008000800 */
[----:B------:R-:W0:Y:S01]  /*0030*/  S2R R0, SR_CTAID.X ;  /* 0x0000000000007919 */ /* 0x000e220000002500 */
[----:B------:R-:W2:Y:S01]  /*0040*/  LDCU.64 UR6, c[0x0][0x358] ;  /* 0x00006b00ff0677ac */ /* 0x000ea20008000a00 */
[----:B------:R-:W3:Y:S01]  /*0050*/  S2R R6, SR_TID.Y ;  /* 0x0000000000067919 */ /* 0x000ee20000002200 */
[----:B------:R-:W3:Y:S01]  /*0060*/  S2R R3, SR_CTAID.Y ;  /* 0x0000000000037919 */ /* 0x000ee20000002600 */
[----:B0-----:R-:W-:-:S05]  /*0070*/  IMAD R5, R0, 0x3c, R9 ;  /* 0x0000003c00057824 */ /* 0x001fca00078e0209 */
[C---:B------:R-:W-:Y:S02]  /*0080*/  IADD3 R7, PT, PT, R5.reuse, -0x2, RZ ;  /* 0xfffffffe05077810 */ /* 0x040fe40007ffe0ff */
[----:B------:R-:W-:Y:S02]  /*0090*/  ISETP.GE.AND P0, PT, R5, 0x2, PT ;  /* 0x000000020500780c */ /* 0x000fe40003f06270 */
[----:B---3--:R-:W-:-:S04]  /*00a0*/  LEA R4, R3, R6, 0x4 ;  /* 0x0000000603047211 */ /* 0x008fc800078e20ff */
[----:B------:R-:W-:-:S04]  /*00b0*/  VIMNMX R8, PT, PT, R4, R7, !PT ;  /* 0x0000000704087248 */ /* 0x000fc80007fe0100 */
[----:B-1----:R-:W-:-:S13]  /*00c0*/  ISETP.GE.OR P0, PT, R8, UR8, !P0 ;  /* 0x0000000808007c0c */ /* 0x002fda000c706670 */
[----:B------:R-:W0:Y:S01]  /*00d0*/  @!P0 LDC.64 R2, c[0x0][0x380] ;  /* 0x0000e000ff028b82 */ /* 0x000e220000000a00 */
[----:B------:R-:W-:-:S04]  /*00e0*/  @!P0 IMAD R7, R4, UR8, R7 ;  /* 0x0000000804078c24 */ /* 0x000fc8000f8e0207 */
[----:B0-----:R-:W-:-:S06]  /*00f0*/  @!P0 IMAD.WIDE.U32 R2, R7, 0x4, R2 ;  /* 0x0000000407028825 */ /* 0x001fcc00078e0002 */
[----:B--2---:R-:W2:Y:S01]  /*0100*/  @!P0 LDG.E R3, desc[UR6][R2.64] ;  /* 0x0000000602038981 */ /* 0x004ea2000c1e1900 */
[----:B------:R-:W0:Y:S01]  /*0110*/  S2UR UR5, SR_CgaCtaId ;  /* 0x00000000000579c3 */ /* 0x000e220000008800 */
[----:B------:R-:W-:Y:S01]  /*0120*/  UMOV UR4, 0x400 ;  /* 0x0000040000047882 */ /* 0x000fe20000000000 */
[----:B------:R-:W-:-:S04]  /*0130*/  ISETP.GT.U32.AND P1, PT, R9, 0x3b, PT ;  /* 0x0000003b0900780c */ /* 0x000fc80003f24070 */
[----:B------:R-:W-:Y:S01]  /*0140*/  ISETP.GT.U32.OR P1, PT, R6, 0xf, P1 ;  /* 0x0000000f0600780c */ /* 0x000fe20000f24470 */
[----:B0-----:R-:W-:-:S06]  /*0150*/  ULEA UR4, UR5, UR4, 0x18 ;  /* 0x0000000405047291 */ /* 0x001fcc000f8ec0ff */
[----:B------:R-:W-:-:S04]  /*0160*/  LEA R0, R6, UR4, 0x8 ;  /* 0x0000000406007c11 */ /* 0x000fc8000f8e40ff */
[----:B------:R-:W-:-:S05]  /*0170*/  LEA R6, R9, R0, 0x2 ;  /* 0x0000000009067211 */ /* 0x000fca00078e10ff */
[----:B--2---:R0:W-:Y:S04]  /*0180*/  @!P0 STS [R6], R3 ;  /* 0x0000000306008388 */ /* 0x0041e80000000800 */
[----:B------:R0:W-:Y:S01]  /*0190*/  @P0 STS [R6], RZ ;  /* 0x000000ff06000388 */ /* 0x0001e20000000800 */
[----:B------:R-:W-:Y:S06]  /*01a0*/  BAR.SYNC.DEFER_BLOCKING 0x0 ;  /* 0x0000000000007b1d */ /* 0x000fec0000010000 */
[----:B------:R-:W-:Y:S05]  /*01b0*/  @P1 EXIT ;  /* 0x000000000000194d */ /* 0x000fea0003800000 */
[----:B------:R-:W1:Y:S01]  /*01c0*/  LDS R0, [R6] ;  /* 0x0000000006007984 */ /* 0x000e620000000800 */
[----:B------:R-:W1:Y:S01]  /*01d0*/  LDCU.128 UR12, c[0x3][URZ] ;  /* 0x00c00000ff0c77ac */ /* 0x000e620008000c00 */
[----:B------:R-:W-:Y:S02]  /*01e0*/  ISETP.GE.AND P0, PT, R8, UR8, PT ;  /* 0x0000000808007c0c */ /* 0x000fe4000bf06270 */
[----:B0-----:R-:W0:Y:S01]  /*01f0*/  LDS R3, [R6+0x4] ;  /* 0x0000040006037984 */ /* 0x001e220000000800 */
[----:B------:R-:W2:Y:S03]  /*0200*/  LDCU UR4, c[0x3][0x10] ;  /* 0x00c00200ff0477ac */ /* 0x000ea60008000800 */
[----:B------:R-:W3:Y:S04]  /*0210*/  LDS R7, [R6+0x8] ;  /* 0x0000080006077984 */ /* 0x000ee80000000800 */
[----:B------:R-:W4:Y:S04]  /*0220*/  LDS R9, [R6+0xc] ;  /* 0x00000c0006097984 */ /* 0x000f280000000800 */
[----:B------:R-:W2:Y:S01]  /*0230*/  LDS R11, [R6+0x10] ;  /* 0x00001000060b7984 */ /* 0x000ea20000000800 */
[----:B-1----:R-:W-:-:S04]  /*0240*/  FFMA R0, R0, UR12, RZ ;  /* 0x0000000c00007c23 */ /* 0x002fc800080000ff */
[----:B0-----:R-:W-:-:S04]  /*0250*/  FFMA R0, R3, UR13, R0 ;  /* 0x0000000d03007c23 */ /* 0x001fc80008000000 */
[----:B---3--:R-:W-:-:S04]  /*0260*/  FFMA R0, R7, UR14, R0 ;  /* 0x0000000e07007c23 */ /* 0x008fc80008000000 */
[----:B----4-:R-:W-:-:S04]  /*0270*/  FFMA R0, R9, UR15, R0 ;  /* 0x0000000f09007c23 */ /* 0x010fc80008000000 */
[----:B--2---:R-:W-:Y:S01]  /*0280*/  FFMA R11, R11, UR4, R0 ;  /* 0x000000040b0b7c23 */ /* 0x004fe20008000000 */
[----:B------:R-:W-:Y:S06]  /*0290*/  @P0 EXIT ;  /* 0x000000000000094d */ /* 0x000fec0003800000 */
[----:B------:R-:W0:Y:S01]  /*02a0*/  LDC.64 R2, c[0x0][0x388] ;  /* 0x0000e200ff027b82 */ /* 0x000e220000000a00 */
[----:B------:R-:W-:-:S04]  /*02b0*/  IMAD R5, R4, UR8, R5 ;  /* 0x0000000804057c24 */ /* 0x000fc8000f8e0205 */
[----:B0-----:R-:W-:-:S05]  /*02c0*/  IMAD.WIDE R2, R5, 0x4, R2 ;  /* 0x0000000405027825 */ /* 0x001fca00078e0202 */
[----:B------:R-:W-:Y:S01]  /*02d0*/  STG.E desc[UR6][R2.64], R11 ;  /* 0x0000000b02007986 */ /* 0x000fe2000c101906 */
[----:B------:R-:W-:Y:S05]  /*02e0*/  EXIT ;  /* 0x000000000000794d */ /* 0x000fea0003800000 */
.L_x_1:
        /* <DEDUP_REMOVED lines=9> */
.L_x_3:


//--------------------- .nv.shared._Z14colConvolutionPfS_i --------------------------
	.section	.nv.shared._Z14colConvolutionPfS_i,"aw",@nobits
	.sectionflags	@""
	.align	4
.nv.shared._Z14colConvolutionPfS_i:
	.zero		5120


//--------------------- .nv.shared.reserved.0     --------------------------
	.section	.nv.shared.reserved.0,"aw",@nobits
	.weak		__nv_reservedSMEM_offset_0_alias
	.size		__nv_reservedSMEM_offset_0_alias, 0, 64
	.other		__nv_reservedSMEM_offset_0_alias,@"STO_CUDA_RESERVED_SHARED STV_DEFAULT"
__nv_reservedSMEM_offset_0_alias:
	.zero		0
	.zero		64


//--------------------- .nv.shared._Z14rowConvolutionPfS_i --------------------------
	.section	.nv.shared._Z14rowConvolutionPfS_i,"aw",@nobits
	.sectionflags	@""
	.align	4
.nv.shared._Z14rowConvolutionPfS_i:
	.zero		5120


//--------------------- .nv.constant0._Z14colConvolutionPfS_i --------------------------
	.section	.nv.constant0._Z14colConvolutionPfS_i,"a",@progbits
	.sectionflags	@""
	.align	4
.nv.constant0._Z14colConvolutionPfS_i:
	.zero		916


//--------------------- .nv.constant0._Z14rowConvolutionPfS_i --------------------------
	.section	.nv.constant0._Z14rowConvolutionPfS_i,"a",@progbits
	.sectionflags	@""
	.align	4
.nv.constant0._Z14rowConvolutionPfS_i:
	.zero		916


//--------------------- SYMBOLS --------------------------

	.type		.nv.reservedSmem.offset0,@object
	.size		.nv.reservedSmem.offset0,0x4
	.type		.nv.reservedSmem.cap,@object
	.size		.nv.reservedSmem.cap,0x4
